//
// Generated by NVIDIA NVVM Compiler
//
// Compiler Build ID: CL-36424714
// Cuda compilation tools, release 13.0, V13.0.88
// Based on NVVM 20.0.0
//

.version 9.0
.target sm_100
.address_size 64

	// .globl	_Z6gpuAddPiS_S_

.visible .entry _Z6gpuAddPiS_S_(
	.param .u64 .ptr .align 1 _Z6gpuAddPiS_S__param_0,
	.param .u64 .ptr .align 1 _Z6gpuAddPiS_S__param_1,
	.param .u64 .ptr .align 1 _Z6gpuAddPiS_S__param_2
)
{
	.reg .pred 	%p<3>;
	.reg .b32 	%r<13>;
	.reg .b64 	%rd<11>;

	ld.param.u64 	%rd4, [_Z6gpuAddPiS_S__param_0];
	ld.param.u64 	%rd5, [_Z6gpuAddPiS_S__param_1];
	ld.param.u64 	%rd6, [_Z6gpuAddPiS_S__param_2];
	mov.u32 	%r1, %ntid.x;
	mov.u32 	%r6, %ctaid.x;
	mov.u32 	%r7, %tid.x;
	mad.lo.s32 	%r12, %r1, %r6, %r7;
	setp.gt.s32 	%p1, %r12, 99999;
	@%p1 bra 	$L__BB0_3;
	mov.u32 	%r8, %nctaid.x;
	mul.lo.s32 	%r3, %r8, %r1;
	cvta.to.global.u64 	%rd1, %rd4;
	cvta.to.global.u64 	%rd2, %rd5;
	cvta.to.global.u64 	%rd3, %rd6;
$L__BB0_2:
	mul.wide.s32 	%rd7, %r12, 4;
	add.s64 	%rd8, %rd1, %rd7;
	ld.global.u32 	%r9, [%rd8];
	add.s64 	%rd9, %rd2, %rd7;
	ld.global.u32 	%r10, [%rd9];
	add.s32 	%r11, %r10, %r9;
	add.s64 	%rd10, %rd3, %rd7;
	st.global.u32 	[%rd10], %r11;
	add.s32 	%r12, %r12, %r3;
	setp.lt.s32 	%p2, %r12, 100000;
	@%p2 bra 	$L__BB0_2;
$L__BB0_3:
	ret;

}


// ===== COMPILED SASS (sm_100) =====

	.target	sm_100

	.elftype	@"ET_EXEC"


//--------------------- .note.nv.tkinfo           --------------------------
	.section	.note.nv.tkinfo,"",@"SHT_NOTE"
	.sectionflags	@"SHF_NOTE_NV_TKINFO"
	.tkinfo
        /*0018*/ 	.word	0x00000002
        /*0030*/ 	.string	""
        /*0030*/ 	.string	"ptxas"
        /*0030*/ 	.string	"Cuda compilation tools, release 13.0, V13.0.88"
        /*0030*/ 	.string	"Build cuda_13.0.r13.0/compiler.36424714_0"
        /*0030*/ 	.string	"-arch sm_100 -m 64 "



//--------------------- .note.nv.cuinfo           --------------------------
	.section	.note.nv.cuinfo,"",@"SHT_NOTE"
	.sectionflags	@"SHF_NOTE_NV_CUINFO"
        /*0018*/ 	.short	0x0002
        /*001a*/ 	.short	0x0064
        /*001c*/ 	.short	0x0082
	.zero		2


//--------------------- .nv.info                  --------------------------
	.section	.nv.info,"",@"SHT_CUDA_INFO"
	.align	4


	//----- nvinfo : EIATTR_REGCOUNT
	.align		4
        /*0000*/ 	.byte	0x04, 0x2f
        /*0002*/ 	.short	(.L_1 - .L_0)
	.align		4
.L_0:
        /*0004*/ 	.word	index@(_Z6gpuAddPiS_S_)
        /*0008*/ 	.word	0x00000012


	//----- nvinfo : EIATTR_FRAME_SIZE
	.align		4
.L_1:
        /*000c*/ 	.byte	0x04, 0x11
        /*000e*/ 	.short	(.L_3 - .L_2)
	.align		4
.L_2:
        /*0010*/ 	.word	index@(_Z6gpuAddPiS_S_)
        /*0014*/ 	.word	0x00000000


	//----- nvinfo : EIATTR_MIN_STACK_SIZE
	.align		4
.L_3:
        /*0018*/ 	.byte	0x04, 0x12
        /*001a*/ 	.short	(.L_5 - .L_4)
	.align		4
.L_4:
        /*001c*/ 	.word	index@(_Z6gpuAddPiS_S_)
        /*0020*/ 	.word	0x00000000
.L_5:


//--------------------- .nv.compat                --------------------------
	.section	.nv.compat,"",@"SHT_CUDA_COMPAT_INFO"
	.align	4
        /*0000*/ 	.byte	0x02, 0x09, 0x00, 0x00, 0x02, 0x02, 0x01, 0x00, 0x02, 0x05, 0x05, 0x00, 0x03, 0x07, 0x01, 0x01
        /*0010*/ 	.byte	0x02, 0x03, 0x00, 0x00, 0x02, 0x06, 0x01, 0x00, 0x04, 0x0b, 0x08, 0x00, 0x09, 0x00, 0x00, 0x00
        /*0020*/ 	.byte	0x00, 0x00, 0x00, 0x00


//--------------------- .nv.info._Z6gpuAddPiS_S_  --------------------------
	.section	.nv.info._Z6gpuAddPiS_S_,"",@"SHT_CUDA_INFO"
	.sectionflags	@""
	.align	4


	//----- nvinfo : EIATTR_CUDA_API_VERSION
	.align		4
        /*0000*/ 	.byte	0x04, 0x37
        /*0002*/ 	.short	(.L_7 - .L_6)
.L_6:
        /*0004*/ 	.word	0x00000082


	//----- nvinfo : EIATTR_KPARAM_INFO
	.align		4
.L_7:
        /*0008*/ 	.byte	0x04, 0x17
        /*000a*/ 	.short	(.L_9 - .L_8)
.L_8:
        /*000c*/ 	.word	0x00000000
        /*0010*/ 	.short	0x0002
        /*0012*/ 	.short	0x0010
        /*0014*/ 	.byte	0x00, 0xf5, 0x21, 0x00


	//----- nvinfo : EIATTR_KPARAM_INFO
	.align		4
.L_9:
        /*0018*/ 	.byte	0x04, 0x17
        /*001a*/ 	.short	(.L_11 - .L_10)
.L_10:
        /*001c*/ 	.word	0x00000000
        /*0020*/ 	.short	0x0001
        /*0022*/ 	.short	0x0008
        /*0024*/ 	.byte	0x00, 0xf5, 0x21, 0x00


	//----- nvinfo : EIATTR_KPARAM_INFO
	.align		4
.L_11:
        /*0028*/ 	.byte	0x04, 0x17
        /*002a*/ 	.short	(.L_13 - .L_12)
.L_12:
        /*002c*/ 	.word	0x00000000
        /*0030*/ 	.short	0x0000
        /*0032*/ 	.short	0x0000
        /*0034*/ 	.byte	0x00, 0xf5, 0x21, 0x00


	//----- nvinfo : EIATTR_SPARSE_MMA_MASK
	.align		4
.L_13:
        /*0038*/ 	.byte	0x03, 0x50
        /*003a*/ 	.short	0x0000


	//----- nvinfo : EIATTR_MAXREG_COUNT
	.align		4
        /*003c*/ 	.byte	0x03, 0x1b
        /*003e*/ 	.short	0x00ff


	//----- nvinfo : EIATTR_MERCURY_ISA_VERSION
	.align		4
        /*0040*/ 	.byte	0x03, 0x5f
        /*0042*/ 	.short	0x0101


	//----- nvinfo : EIATTR_VRC_CTA_INIT_COUNT
	.align		4
        /*0044*/ 	.byte	0x02, 0x4a
	.zero		1
	.zero		1


	//----- nvinfo : EIATTR_EXIT_INSTR_OFFSETS
	.align		4
        /*0048*/ 	.byte	0x04, 0x1c
        /*004a*/ 	.short	(.L_15 - .L_14)


	//   ....[0]....
.L_14:
        /*004c*/ 	.word	0x00000060


	//   ....[1]....
        /*0050*/ 	.word	0x00000170


	//----- nvinfo : EIATTR_CRS_STACK_SIZE
	.align		4
.L_15:
        /*0054*/ 	.byte	0x04, 0x1e
        /*0056*/ 	.short	(.L_17 - .L_16)
.L_16:
        /*0058*/ 	.word	0x00000000


	//----- nvinfo : EIATTR_CBANK_PARAM_SIZE
	.align		4
.L_17:
        /*005c*/ 	.byte	0x03, 0x19
        /*005e*/ 	.short	0x0018


	//----- nvinfo : EIATTR_PARAM_CBANK
	.align		4
        /*0060*/ 	.byte	0x04, 0x0a
        /*0062*/ 	.short	(.L_19 - .L_18)
	.align		4
.L_18:
        /*0064*/ 	.word	index@(.nv.constant0._Z6gpuAddPiS_S_)
        /*0068*/ 	.short	0x0380
        /*006a*/ 	.short	0x0018


	//----- nvinfo : EIATTR_SW_WAR
	.align		4
.L_19:
        /*006c*/ 	.byte	0x04, 0x36
        /*006e*/ 	.short	(.L_21 - .L_20)
.L_20:
        /*0070*/ 	.word	0x00000008
.L_21:


//--------------------- .nv.callgraph             --------------------------
	.section	.nv.callgraph,"",@"SHT_CUDA_CALLGRAPH"
	.align	4
	.sectionentsize	8
	.align		4
        /*0000*/ 	.word	0x00000000
	.align		4
        /*0004*/ 	.word	0xffffffff
	.align		4
        /*0008*/ 	.word	0x00000000
	.align		4
        /*000c*/ 	.word	0xfffffffe
	.align		4
        /*0010*/ 	.word	0x00000000
	.align		4
        /*0014*/ 	.word	0xfffffffd
	.align		4
        /*0018*/ 	.word	0x00000000
	.align		4
        /*001c*/ 	.word	0xfffffffc


//--------------------- .text._Z6gpuAddPiS_S_     --------------------------
	.section	.text._Z6gpuAddPiS_S_,"ax",@progbits
	.align	128
        .global         _Z6gpuAddPiS_S_
        .type           _Z6gpuAddPiS_S_,@function
        .size           _Z6gpuAddPiS_S_,(.L_x_2 - _Z6gpuAddPiS_S_)
        .other          _Z6gpuAddPiS_S_,@"STO_CUDA_ENTRY STV_DEFAULT"
_Z6gpuAddPiS_S_:
.text._Z6gpuAddPiS_S_:
[----:B------:R-:W-:Y:S01]  /*0000*/  LDC R1, c[0x0][0x37c] ;  /* 0x0000df00ff017b82 */ /* 0x000fe20000000800 */
[----:B------:R-:W0:Y:S01]  /*0010*/  S2R R0, SR_CTAID.X ;  /* 0x0000000000007919 */ /* 0x000e220000002500 */
[----:B------:R-:W0:Y:S01]  /*0020*/  LDCU UR4, c[0x0][0x360] ;  /* 0x00006c00ff0477ac */ /* 0x000e220008000800 */
[----:B------:R-:W0:Y:S02]  /*0030*/  S2R R3, SR_TID.X ;  /* 0x0000000000037919 */ /* 0x000e240000002100 */
[----:B0-----:R-:W-:-:S05]  /*0040*/  IMAD R0, R0, UR4, R3 ;  /* 0x0000000400007c24 */ /* 0x001fca000f8e0203 */
[----:B------:R-:W-:-:S13]  /*0050*/  ISETP.GT.AND P0, PT, R0, 0x1869f, PT ;  /* 0x0001869f0000780c */ /* 0x000fda0003f04270 */
[----:B------:R-:W-:Y:S05]  /*0060*/  @P0 EXIT ;  /* 0x000000000000094d */ /* 0x000fea0003800000 */
[----:B------:R-:W0:Y:S01]  /*0070*/  LDC.64 R12, c[0x0][0x390] ;  /* 0x0000e400ff0c7b82 */ /* 0x000e220000000a00 */
[----:B------:R-:W1:Y:S01]  /*0080*/  LDCU UR5, c[0x0][0x370] ;  /* 0x00006e00ff0577ac */ /* 0x000e620008000800 */
[----:B------:R-:W2:Y:S06]  /*0090*/  LDCU.64 UR6, c[0x0][0x358] ;  /* 0x00006b00ff0677ac */ /* 0x000eac0008000a00 */
[----:B------:R-:W3:Y:S08]  /*00a0*/  LDC.64 R8, c[0x0][0x380] ;  /* 0x0000e000ff087b82 */ /* 0x000ef00000000a00 */
[----:B------:R-:W4:Y:S01]  /*00b0*/  LDC.64 R10, c[0x0][0x388] ;  /* 0x0000e200ff0a7b82 */ /* 0x000f220000000a00 */
[----:B-1----:R-:W-:-:S12]  /*00c0*/  UIMAD UR4, UR4, UR5, URZ ;  /* 0x00000005040472a4 */ /* 0x002fd8000f8e02ff */
.L_x_0:
[----:B---3--:R-:W-:-:S04]  /*00d0*/  IMAD.WIDE R2, R0, 0x4, R8 ;  /* 0x0000000400027825 */ /* 0x008fc800078e0208 */
[C---:B----4-:R-:W-:Y:S02]  /*00e0*/  IMAD.WIDE R4, R0.reuse, 0x4, R10 ;  /* 0x0000000400047825 */ /* 0x050fe400078e020a */
[----:B--2---:R-:W2:Y:S04]  /*00f0*/  LDG.E R2, desc[UR6][R2.64] ;  /* 0x0000000602027981 */ /* 0x004ea8000c1e1900 */
[----:B------:R-:W2:Y:S01]  /*0100*/  LDG.E R5, desc[UR6][R4.64] ;  /* 0x0000000604057981 */ /* 0x000ea2000c1e1900 */
[C---:B01----:R-:W-:Y:S01]  /*0110*/  IMAD.WIDE R6, R0.reuse, 0x4, R12 ;  /* 0x0000000400067825 */ /* 0x043fe200078e020c */
[----:B------:R-:W-:-:S04]  /*0120*/  IADD3 R0, PT, PT, R0, UR4, RZ ;  /* 0x0000000400007c10 */ /* 0x000fc8000fffe0ff */
[----:B------:R-:W-:Y:S02]  /*0130*/  ISETP.GE.AND P0, PT, R0, 0x186a0, PT ;  /* 0x000186a00000780c */ /* 0x000fe40003f06270 */
[----:B--2---:R-:W-:-:S05]  /*0140*/  IADD3 R15, PT, PT, R2, R5, RZ ;  /* 0x00000005020f7210 */ /* 0x004fca0007ffe0ff */
[----:B------:R1:W-:Y:S06]  /*0150*/  STG.E desc[UR6][R6.64], R15 ;  /* 0x0000000f06007986 */ /* 0x0003ec000c101906 */
[----:B------:R-:W-:Y:S05]  /*0160*/  @!P0 BRA `(.L_x_0) ;  /* 0xfffffffc00d88947 */ /* 0x000fea000383ffff */
[----:B------:R-:W-:Y:S05]  /*0170*/  EXIT ;  /* 0x000000000000794d */ /* 0x000fea0003800000 */
.L_x_1:
[----:B------:R-:W-:-:S00]  /*0180*/  BRA `(.L_x_1) ;  /* 0xfffffffc00fc7947 */ /* 0x000fc0000383ffff */
[----:B------:R-:W-:-:S00]  /*0190*/  NOP ;  /* 0x0000000000007918 */ /* 0x000fc00000000000 */
        /* <DEDUP_REMOVED lines=14> */
.L_x_2:


//--------------------- .nv.shared.reserved.0     --------------------------
	.section	.nv.shared.reserved.0,"aw",@nobits
	.weak		__nv_reservedSMEM_offset_0_alias
	.size		__nv_reservedSMEM_offset_0_alias, 0, 64
	.other		__nv_reservedSMEM_offset_0_alias,@"STO_CUDA_RESERVED_SHARED STV_DEFAULT"
__nv_reservedSMEM_offset_0_alias:
	.zero		0
	.zero		64


//--------------------- .nv.constant0._Z6gpuAddPiS_S_ --------------------------
	.section	.nv.constant0._Z6gpuAddPiS_S_,"a",@progbits
	.sectionflags	@""
	.align	4
.nv.constant0._Z6gpuAddPiS_S_:
	.zero		920


//--------------------- SYMBOLS --------------------------

	.type		.nv.reservedSmem.offset0,@object
	.size		.nv.reservedSmem.offset0,0x4
